//
// Generated by NVIDIA NVVM Compiler
//
// Compiler Build ID: CL-36424714
// Cuda compilation tools, release 13.0, V13.0.88
// Based on NVVM 20.0.0
//

.version 9.0
.target sm_100
.address_size 64

	// .globl	_Z24SimpleSumReductionKernelPfS_
// _ZZ21SharedMemoryReductionPfS_E7input_s has been demoted

.visible .entry _Z24SimpleSumReductionKernelPfS_(
	.param .u64 .ptr .align 1 _Z24SimpleSumReductionKernelPfS__param_0,
	.param .u64 .ptr .align 1 _Z24SimpleSumReductionKernelPfS__param_1
)
{
	.reg .pred 	%p<4>;
	.reg .b32 	%r<10>;
	.reg .b32 	%f<5>;
	.reg .b64 	%rd<9>;

	ld.param.u64 	%rd4, [_Z24SimpleSumReductionKernelPfS__param_0];
	ld.param.u64 	%rd3, [_Z24SimpleSumReductionKernelPfS__param_1];
	cvta.to.global.u64 	%rd1, %rd4;
	mov.u32 	%r1, %tid.x;
	shl.b32 	%r6, %r1, 1;
	mov.u32 	%r2, %ntid.x;
	mul.wide.u32 	%rd5, %r6, 4;
	add.s64 	%rd2, %rd1, %rd5;
	mov.b32 	%r9, 1;
$L__BB0_1:
	add.s32 	%r7, %r9, -1;
	and.b32  	%r8, %r7, %r1;
	setp.ne.s32 	%p1, %r8, 0;
	@%p1 bra 	$L__BB0_3;
	mul.wide.s32 	%rd6, %r9, 4;
	add.s64 	%rd7, %rd2, %rd6;
	ld.global.f32 	%f1, [%rd7];
	ld.global.f32 	%f2, [%rd2];
	add.f32 	%f3, %f1, %f2;
	st.global.f32 	[%rd2], %f3;
$L__BB0_3:
	bar.sync 	0;
	shl.b32 	%r9, %r9, 1;
	setp.le.u32 	%p2, %r9, %r2;
	@%p2 bra 	$L__BB0_1;
	setp.ne.s32 	%p3, %r1, 0;
	@%p3 bra 	$L__BB0_6;
	ld.global.f32 	%f4, [%rd1];
	cvta.to.global.u64 	%rd8, %rd3;
	st.global.f32 	[%rd8], %f4;
$L__BB0_6:
	ret;

}
	// .globl	_Z21SharedMemoryReductionPfS_
.visible .entry _Z21SharedMemoryReductionPfS_(
	.param .u64 .ptr .align 1 _Z21SharedMemoryReductionPfS__param_0,
	.param .u64 .ptr .align 1 _Z21SharedMemoryReductionPfS__param_1
)
{
	.reg .pred 	%p<5>;
	.reg .b32 	%r<11>;
	.reg .b32 	%f<8>;
	.reg .b64 	%rd<7>;
	// demoted variable
	.shared .align 4 .b8 _ZZ21SharedMemoryReductionPfS_E7input_s[4096];
	ld.param.u64 	%rd2, [_Z21SharedMemoryReductionPfS__param_0];
	ld.param.u64 	%rd1, [_Z21SharedMemoryReductionPfS__param_1];
	cvta.to.global.u64 	%rd3, %rd2;
	mov.u32 	%r1, %tid.x;
	mul.wide.u32 	%rd4, %r1, 4;
	add.s64 	%rd5, %rd3, %rd4;
	ld.global.f32 	%f1, [%rd5];
	ld.global.f32 	%f2, [%rd5+4096];
	add.f32 	%f3, %f1, %f2;
	shl.b32 	%r6, %r1, 2;
	mov.u32 	%r7, _ZZ21SharedMemoryReductionPfS_E7input_s;
	add.s32 	%r2, %r7, %r6;
	st.shared.f32 	[%r2], %f3;
	mov.u32 	%r10, %ntid.x;
	setp.lt.u32 	%p1, %r10, 2;
	@%p1 bra 	$L__BB1_4;
$L__BB1_1:
	shr.u32 	%r5, %r10, 1;
	bar.sync 	0;
	setp.ge.u32 	%p2, %r1, %r5;
	@%p2 bra 	$L__BB1_3;
	shl.b32 	%r8, %r5, 2;
	add.s32 	%r9, %r2, %r8;
	ld.shared.f32 	%f4, [%r9];
	ld.shared.f32 	%f5, [%r2];
	add.f32 	%f6, %f4, %f5;
	st.shared.f32 	[%r2], %f6;
$L__BB1_3:
	setp.gt.u32 	%p3, %r10, 3;
	mov.u32 	%r10, %r5;
	@%p3 bra 	$L__BB1_1;
$L__BB1_4:
	setp.ne.s32 	%p4, %r1, 0;
	@%p4 bra 	$L__BB1_6;
	ld.shared.f32 	%f7, [_ZZ21SharedMemoryReductionPfS_E7input_s];
	cvta.to.global.u64 	%rd6, %rd1;
	st.global.f32 	[%rd6], %f7;
$L__BB1_6:
	ret;

}


// ===== COMPILED SASS (sm_100) =====

	.target	sm_100

	.elftype	@"ET_EXEC"


//--------------------- .note.nv.tkinfo           --------------------------
	.section	.note.nv.tkinfo,"",@"SHT_NOTE"
	.sectionflags	@"SHF_NOTE_NV_TKINFO"
	.tkinfo
        /*0018*/ 	.word	0x00000002
        /*0030*/ 	.string	""
        /*0030*/ 	.string	"ptxas"
        /*0030*/ 	.string	"Cuda compilation tools, release 13.0, V13.0.88"
        /*0030*/ 	.string	"Build cuda_13.0.r13.0/compiler.36424714_0"
        /*0030*/ 	.string	"-arch sm_100 -m 64 "



//--------------------- .note.nv.cuinfo           --------------------------
	.section	.note.nv.cuinfo,"",@"SHT_NOTE"
	.sectionflags	@"SHF_NOTE_NV_CUINFO"
        /*0018*/ 	.short	0x0002
        /*001a*/ 	.short	0x0064
        /*001c*/ 	.short	0x0082
	.zero		2


//--------------------- .nv.info                  --------------------------
	.section	.nv.info,"",@"SHT_CUDA_INFO"
	.align	4


	//----- nvinfo : EIATTR_REGCOUNT
	.align		4
        /*0000*/ 	.byte	0x04, 0x2f
        /*0002*/ 	.short	(.L_1 - .L_0)
	.align		4
.L_0:
        /*0004*/ 	.word	index@(_Z24SimpleSumReductionKernelPfS_)
        /*0008*/ 	.word	0x0000000e


	//----- nvinfo : EIATTR_FRAME_SIZE
	.align		4
.L_1:
        /*000c*/ 	.byte	0x04, 0x11
        /*000e*/ 	.short	(.L_3 - .L_2)
	.align		4
.L_2:
        /*0010*/ 	.word	index@(_Z24SimpleSumReductionKernelPfS_)
        /*0014*/ 	.word	0x00000000


	//----- nvinfo : EIATTR_REGCOUNT
	.align		4
.L_3:
        /*0018*/ 	.byte	0x04, 0x2f
        /*001a*/ 	.short	(.L_5 - .L_4)
	.align		4
.L_4:
        /*001c*/ 	.word	index@(_Z21SharedMemoryReductionPfS_)
        /*0020*/ 	.word	0x0000000a


	//----- nvinfo : EIATTR_FRAME_SIZE
	.align		4
.L_5:
        /*0024*/ 	.byte	0x04, 0x11
        /*0026*/ 	.short	(.L_7 - .L_6)
	.align		4
.L_6:
        /*0028*/ 	.word	index@(_Z21SharedMemoryReductionPfS_)
        /*002c*/ 	.word	0x00000000


	//----- nvinfo : EIATTR_MIN_STACK_SIZE
	.align		4
.L_7:
        /*0030*/ 	.byte	0x04, 0x12
        /*0032*/ 	.short	(.L_9 - .L_8)
	.align		4
.L_8:
        /*0034*/ 	.word	index@(_Z21SharedMemoryReductionPfS_)
        /*0038*/ 	.word	0x00000000


	//----- nvinfo : EIATTR_MIN_STACK_SIZE
	.align		4
.L_9:
        /*003c*/ 	.byte	0x04, 0x12
        /*003e*/ 	.short	(.L_11 - .L_10)
	.align		4
.L_10:
        /*0040*/ 	.word	index@(_Z24SimpleSumReductionKernelPfS_)
        /*0044*/ 	.word	0x00000000
.L_11:


//--------------------- .nv.compat                --------------------------
	.section	.nv.compat,"",@"SHT_CUDA_COMPAT_INFO"
	.align	4
        /*0000*/ 	.byte	0x02, 0x09, 0x00, 0x00, 0x02, 0x02, 0x01, 0x00, 0x02, 0x05, 0x05, 0x00, 0x03, 0x07, 0x01, 0x01
        /*0010*/ 	.byte	0x02, 0x03, 0x00, 0x00, 0x02, 0x06, 0x01, 0x00, 0x04, 0x0b, 0x08, 0x00, 0x09, 0x00, 0x00, 0x00
        /*0020*/ 	.byte	0x00, 0x00, 0x00, 0x00


//--------------------- .nv.info._Z21SharedMemoryReductionPfS_ --------------------------
	.section	.nv.info._Z21SharedMemoryReductionPfS_,"",@"SHT_CUDA_INFO"
	.sectionflags	@""
	.align	4


	//----- nvinfo : EIATTR_CUDA_API_VERSION
	.align		4
        /*0000*/ 	.byte	0x04, 0x37
        /*0002*/ 	.short	(.L_13 - .L_12)
.L_12:
        /*0004*/ 	.word	0x00000082


	//----- nvinfo : EIATTR_KPARAM_INFO
	.align		4
.L_13:
        /*0008*/ 	.byte	0x04, 0x17
        /*000a*/ 	.short	(.L_15 - .L_14)
.L_14:
        /*000c*/ 	.word	0x00000000
        /*0010*/ 	.short	0x0001
        /*0012*/ 	.short	0x0008
        /*0014*/ 	.byte	0x00, 0xf5, 0x21, 0x00


	//----- nvinfo : EIATTR_KPARAM_INFO
	.align		4
.L_15:
        /*0018*/ 	.byte	0x04, 0x17
        /*001a*/ 	.short	(.L_17 - .L_16)
.L_16:
        /*001c*/ 	.word	0x00000000
        /*0020*/ 	.short	0x0000
        /*0022*/ 	.short	0x0000
        /*0024*/ 	.byte	0x00, 0xf5, 0x21, 0x00


	//----- nvinfo : EIATTR_SPARSE_MMA_MASK
	.align		4
.L_17:
        /*0028*/ 	.byte	0x03, 0x50
        /*002a*/ 	.short	0x0000


	//----- nvinfo : EIATTR_MAXREG_COUNT
	.align		4
        /*002c*/ 	.byte	0x03, 0x1b
        /*002e*/ 	.short	0x00ff


	//----- nvinfo : EIATTR_NUM_BARRIERS
	.align		4
        /*0030*/ 	.byte	0x02, 0x4c
        /*0032*/ 	.byte	0x01
	.zero		1


	//----- nvinfo : EIATTR_MERCURY_ISA_VERSION
	.align		4
        /*0034*/ 	.byte	0x03, 0x5f
        /*0036*/ 	.short	0x0101


	//----- nvinfo : EIATTR_VRC_CTA_INIT_COUNT
	.align		4
        /*0038*/ 	.byte	0x02, 0x4a
	.zero		1
	.zero		1


	//----- nvinfo : EIATTR_EXIT_INSTR_OFFSETS
	.align		4
        /*003c*/ 	.byte	0x04, 0x1c
        /*003e*/ 	.short	(.L_19 - .L_18)


	//   ....[0]....
.L_18:
        /*0040*/ 	.word	0x000001d0


	//   ....[1]....
        /*0044*/ 	.word	0x00000240


	//----- nvinfo : EIATTR_CBANK_PARAM_SIZE
	.align		4
.L_19:
        /*0048*/ 	.byte	0x03, 0x19
        /*004a*/ 	.short	0x0010


	//----- nvinfo : EIATTR_PARAM_CBANK
	.align		4
        /*004c*/ 	.byte	0x04, 0x0a
        /*004e*/ 	.short	(.L_21 - .L_20)
	.align		4
.L_20:
        /*0050*/ 	.word	index@(.nv.constant0._Z21SharedMemoryReductionPfS_)
        /*0054*/ 	.short	0x0380
        /*0056*/ 	.short	0x0010


	//----- nvinfo : EIATTR_SW_WAR
	.align		4
.L_21:
        /*0058*/ 	.byte	0x04, 0x36
        /*005a*/ 	.short	(.L_23 - .L_22)
.L_22:
        /*005c*/ 	.word	0x00000008
.L_23:


//--------------------- .nv.info._Z24SimpleSumReductionKernelPfS_ --------------------------
	.section	.nv.info._Z24SimpleSumReductionKernelPfS_,"",@"SHT_CUDA_INFO"
	.sectionflags	@""
	.align	4


	//----- nvinfo : EIATTR_CUDA_API_VERSION
	.align		4
        /*0000*/ 	.byte	0x04, 0x37
        /*0002*/ 	.short	(.L_25 - .L_24)
.L_24:
        /*0004*/ 	.word	0x00000082


	//----- nvinfo : EIATTR_KPARAM_INFO
	.align		4
.L_25:
        /*0008*/ 	.byte	0x04, 0x17
        /*000a*/ 	.short	(.L_27 - .L_26)
.L_26:
        /*000c*/ 	.word	0x00000000
        /*0010*/ 	.short	0x0001
        /*0012*/ 	.short	0x0008
        /*0014*/ 	.byte	0x00, 0xf5, 0x21, 0x00


	//----- nvinfo : EIATTR_KPARAM_INFO
	.align		4
.L_27:
        /*0018*/ 	.byte	0x04, 0x17
        /*001a*/ 	.short	(.L_29 - .L_28)
.L_28:
        /*001c*/ 	.word	0x00000000
        /*0020*/ 	.short	0x0000
        /*0022*/ 	.short	0x0000
        /*0024*/ 	.byte	0x00, 0xf5, 0x21, 0x00


	//----- nvinfo : EIATTR_SPARSE_MMA_MASK
	.align		4
.L_29:
        /*0028*/ 	.byte	0x03, 0x50
        /*002a*/ 	.short	0x0000


	//----- nvinfo : EIATTR_MAXREG_COUNT
	.align		4
        /*002c*/ 	.byte	0x03, 0x1b
        /*002e*/ 	.short	0x00ff


	//----- nvinfo : EIATTR_NUM_BARRIERS
	.align		4
        /*0030*/ 	.byte	0x02, 0x4c
        /*0032*/ 	.byte	0x01
	.zero		1


	//----- nvinfo : EIATTR_MERCURY_ISA_VERSION
	.align		4
        /*0034*/ 	.byte	0x03, 0x5f
        /*0036*/ 	.short	0x0101


	//----- nvinfo : EIATTR_VRC_CTA_INIT_COUNT
	.align		4
        /*0038*/ 	.byte	0x02, 0x4a
	.zero		1
	.zero		1


	//----- nvinfo : EIATTR_EXIT_INSTR_OFFSETS
	.align		4
        /*003c*/ 	.byte	0x04, 0x1c
        /*003e*/ 	.short	(.L_31 - .L_30)


	//   ....[0]....
.L_30:
        /*0040*/ 	.word	0x00000170


	//   ....[1]....
        /*0044*/ 	.word	0x000001c0


	//----- nvinfo : EIATTR_CRS_STACK_SIZE
	.align		4
.L_31:
        /*0048*/ 	.byte	0x04, 0x1e
        /*004a*/ 	.short	(.L_33 - .L_32)
.L_32:
        /*004c*/ 	.word	0x00000000


	//----- nvinfo : EIATTR_CBANK_PARAM_SIZE
	.align		4
.L_33:
        /*0050*/ 	.byte	0x03, 0x19
        /*0052*/ 	.short	0x0010


	//----- nvinfo : EIATTR_PARAM_CBANK
	.align		4
        /*0054*/ 	.byte	0x04, 0x0a
        /*0056*/ 	.short	(.L_35 - .L_34)
	.align		4
.L_34:
        /*0058*/ 	.word	index@(.nv.constant0._Z24SimpleSumReductionKernelPfS_)
        /*005c*/ 	.short	0x0380
        /*005e*/ 	.short	0x0010


	//----- nvinfo : EIATTR_SW_WAR
	.align		4
.L_35:
        /*0060*/ 	.byte	0x04, 0x36
        /*0062*/ 	.short	(.L_37 - .L_36)
.L_36:
        /*0064*/ 	.word	0x00000008
.L_37:


//--------------------- .nv.callgraph             --------------------------
	.section	.nv.callgraph,"",@"SHT_CUDA_CALLGRAPH"
	.align	4
	.sectionentsize	8
	.align		4
        /*0000*/ 	.word	0x00000000
	.align		4
        /*0004*/ 	.word	0xffffffff
	.align		4
        /*0008*/ 	.word	0x00000000
	.align		4
        /*000c*/ 	.word	0xfffffffe
	.align		4
        /*0010*/ 	.word	0x00000000
	.align		4
        /*0014*/ 	.word	0xfffffffd
	.align		4
        /*0018*/ 	.word	0x00000000
	.align		4
        /*001c*/ 	.word	0xfffffffc


//--------------------- .text._Z21SharedMemoryReductionPfS_ --------------------------
	.section	.text._Z21SharedMemoryReductionPfS_,"ax",@progbits
	.align	128
        .global         _Z21SharedMemoryReductionPfS_
        .type           _Z21SharedMemoryReductionPfS_,@function
        .size           _Z21SharedMemoryReductionPfS_,(.L_x_7 - _Z21SharedMemoryReductionPfS_)
        .other          _Z21SharedMemoryReductionPfS_,@"STO_CUDA_ENTRY STV_DEFAULT"
_Z21SharedMemoryReductionPfS_:
.text._Z21SharedMemoryReductionPfS_:
[----:B------:R-:W-:Y:S01]  /*0000*/  LDC R1, c[0x0][0x37c] ;  /* 0x0000df00ff017b82 */ /* 0x000fe20000000800 */
[----:B------:R-:W0:Y:S07]  /*0010*/  S2R R7, SR_TID.X ;  /* 0x0000000000077919 */ /* 0x000e2e0000002100 */
[----:B------:R-:W0:Y:S01]  /*0020*/  LDC.64 R2, c[0x0][0x380] ;  /* 0x0000e000ff027b82 */ /* 0x000e220000000a00 */
[----:B------:R-:W1:Y:S01]  /*0030*/  LDCU.64 UR6, c[0x0][0x358] ;  /* 0x00006b00ff0677ac */ /* 0x000e620008000a00 */
[----:B0-----:R-:W-:-:S05]  /*0040*/  IMAD.WIDE.U32 R2, R7, 0x4, R2 ;  /* 0x0000000407027825 */ /* 0x001fca00078e0002 */
[----:B-1----:R-:W2:Y:S04]  /*0050*/  LDG.E R0, desc[UR6][R2.64] ;  /* 0x0000000602007981 */ /* 0x002ea8000c1e1900 */
[----:B------:R-:W2:Y:S01]  /*0060*/  LDG.E R5, desc[UR6][R2.64+0x1000] ;  /* 0x0010000602057981 */ /* 0x000ea2000c1e1900 */
[----:B------:R-:W0:Y:S01]  /*0070*/  S2UR UR5, SR_CgaCtaId ;  /* 0x00000000000579c3 */ /* 0x000e220000008800 */
[----:B------:R-:W-:Y:S01]  /*0080*/  UMOV UR4, 0x400 ;  /* 0x0000040000047882 */ /* 0x000fe20000000000 */
[----:B------:R-:W1:Y:S01]  /*0090*/  LDCU UR8, c[0x0][0x360] ;  /* 0x00006c00ff0877ac */ /* 0x000e620008000800 */
[----:B------:R-:W-:Y:S01]  /*00a0*/  ISETP.NE.AND P0, PT, R7, RZ, PT ;  /* 0x000000ff0700720c */ /* 0x000fe20003f05270 */
[----:B-1----:R-:W-:Y:S02]  /*00b0*/  UISETP.GE.U32.AND UP0, UPT, UR8, 0x2, UPT ;  /* 0x000000020800788c */ /* 0x002fe4000bf06070 */
[----:B0-----:R-:W-:Y:S01]  /*00c0*/  ULEA UR4, UR5, UR4, 0x18 ;  /* 0x0000000405047291 */ /* 0x001fe2000f8ec0ff */
[----:B--2---:R-:W-:-:S05]  /*00d0*/  FADD R0, R0, R5 ;  /* 0x0000000500007221 */ /* 0x004fca0000000000 */
[----:B------:R-:W-:-:S05]  /*00e0*/  LEA R5, R7, UR4, 0x2 ;  /* 0x0000000407057c11 */ /* 0x000fca000f8e10ff */
[----:B------:R0:W-:Y:S01]  /*00f0*/  STS [R5], R0 ;  /* 0x0000000005007388 */ /* 0x0001e20000000800 */
[----:B------:R-:W-:Y:S05]  /*0100*/  BRA.U !UP0, `(.L_x_0) ;  /* 0x0000000108307547 */ /* 0x000fea000b800000 */
[----:B0-----:R-:W-:-:S07]  /*0110*/  IMAD.U32 R0, RZ, RZ, UR8 ;  /* 0x00000008ff007e24 */ /* 0x001fce000f8e00ff */
.L_x_1:
[----:B------:R-:W-:Y:S01]  /*0120*/  BAR.SYNC.DEFER_BLOCKING 0x0 ;  /* 0x0000000000007b1d */ /* 0x000fe20000010000 */
[----:B------:R-:W-:-:S04]  /*0130*/  SHF.R.U32.HI R6, RZ, 0x1, R0 ;  /* 0x00000001ff067819 */ /* 0x000fc80000011600 */
[----:B------:R-:W-:-:S13]  /*0140*/  ISETP.GE.U32.AND P1, PT, R7, R6, PT ;  /* 0x000000060700720c */ /* 0x000fda0003f26070 */
[----:B------:R-:W-:Y:S01]  /*0150*/  @!P1 LEA R2, R6, R5, 0x2 ;  /* 0x0000000506029211 */ /* 0x000fe200078e10ff */
[----:B------:R-:W-:Y:S05]  /*0160*/  @!P1 LDS R3, [R5] ;  /* 0x0000000005039984 */ /* 0x000fea0000000800 */
[----:B------:R-:W0:Y:S02]  /*0170*/  @!P1 LDS R2, [R2] ;  /* 0x0000000002029984 */ /* 0x000e240000000800 */
[----:B0-----:R-:W-:-:S05]  /*0180*/  @!P1 FADD R4, R2, R3 ;  /* 0x0000000302049221 */ /* 0x001fca0000000000 */
[----:B------:R1:W-:Y:S01]  /*0190*/  @!P1 STS [R5], R4 ;  /* 0x0000000405009388 */ /* 0x0003e20000000800 */
[----:B------:R-:W-:Y:S01]  /*01a0*/  ISETP.GT.U32.AND P1, PT, R0, 0x3, PT ;  /* 0x000000030000780c */ /* 0x000fe20003f24070 */
[----:B------:R-:W-:-:S12]  /*01b0*/  IMAD.MOV.U32 R0, RZ, RZ, R6 ;  /* 0x000000ffff007224 */ /* 0x000fd800078e0006 */
[----:B-1----:R-:W-:Y:S05]  /*01c0*/  @P1 BRA `(.L_x_1) ;  /* 0xfffffffc00d41947 */ /* 0x002fea000383ffff */
.L_x_0:
[----:B------:R-:W-:Y:S05]  /*01d0*/  @P0 EXIT ;  /* 0x000000000000094d */ /* 0x000fea0003800000 */
[----:B------:R-:W1:Y:S01]  /*01e0*/  S2UR UR5, SR_CgaCtaId ;  /* 0x00000000000579c3 */ /* 0x000e620000008800 */
[----:B------:R-:W-:-:S07]  /*01f0*/  UMOV UR4, 0x400 ;  /* 0x0000040000047882 */ /* 0x000fce0000000000 */
[----:B------:R-:W2:Y:S01]  /*0200*/  LDC.64 R2, c[0x0][0x388] ;  /* 0x0000e200ff027b82 */ /* 0x000ea20000000a00 */
[----:B-1----:R-:W-:-:S09]  /*0210*/  ULEA UR4, UR5, UR4, 0x18 ;  /* 0x0000000405047291 */ /* 0x002fd2000f8ec0ff */
[----:B0-----:R-:W2:Y:S04]  /*0220*/  LDS R5, [UR4] ;  /* 0x00000004ff057984 */ /* 0x001ea80008000800 */
[----:B--2---:R-:W-:Y:S01]  /*0230*/  STG.E desc[UR6][R2.64], R5 ;  /* 0x0000000502007986 */ /* 0x004fe2000c101906 */
[----:B------:R-:W-:Y:S05]  /*0240*/  EXIT ;  /* 0x000000000000794d */ /* 0x000fea0003800000 */
.L_x_2:
[----:B------:R-:W-:-:S00]  /*0250*/  BRA `(.L_x_2) ;  /* 0xfffffffc00fc7947 */ /* 0x000fc0000383ffff */
[----:B------:R-:W-:-:S00]  /*0260*/  NOP ;  /* 0x0000000000007918 */ /* 0x000fc00000000000 */
        /* <DEDUP_REMOVED lines=9> */
.L_x_7:


//--------------------- .text._Z24SimpleSumReductionKernelPfS_ --------------------------
	.section	.text._Z24SimpleSumReductionKernelPfS_,"ax",@progbits
	.align	128
        .global         _Z24SimpleSumReductionKernelPfS_
        .type           _Z24SimpleSumReductionKernelPfS_,@function
        .size           _Z24SimpleSumReductionKernelPfS_,(.L_x_8 - _Z24SimpleSumReductionKernelPfS_)
        .other          _Z24SimpleSumReductionKernelPfS_,@"STO_CUDA_ENTRY STV_DEFAULT"
_Z24SimpleSumReductionKernelPfS_:
.text._Z24SimpleSumReductionKernelPfS_:
[----:B------:R-:W-:Y:S01]  /*0000*/  LDC R1, c[0x0][0x37c] ;  /* 0x0000df00ff017b82 */ /* 0x000fe20000000800 */
[----:B------:R-:W0:Y:S07]  /*0010*/  S2R R11, SR_TID.X ;  /* 0x00000000000b7919 */ /* 0x000e2e0000002100 */
[----:B------:R-:W1:Y:S01]  /*0020*/  LDC.64 R2, c[0x0][0x380] ;  /* 0x0000e000ff027b82 */ /* 0x000e620000000a00 */
[----:B------:R-:W-:Y:S01]  /*0030*/  IMAD.MOV.U32 R7, RZ, RZ, 0x1 ;  /* 0x00000001ff077424 */ /* 0x000fe200078e00ff */
[----:B------:R-:W2:Y:S01]  /*0040*/  LDCU.64 UR4, c[0x0][0x358] ;  /* 0x00006b00ff0477ac */ /* 0x000ea20008000a00 */
[----:B------:R-:W3:Y:S01]  /*0050*/  LDCU UR6, c[0x0][0x360] ;  /* 0x00006c00ff0677ac */ /* 0x000ee20008000800 */
[----:B0-----:R-:W-:-:S04]  /*0060*/  IMAD.SHL.U32 R5, R11, 0x2, RZ ;  /* 0x000000020b057824 */ /* 0x001fc800078e00ff */
[----:B-123--:R-:W-:-:S07]  /*0070*/  IMAD.WIDE.U32 R2, R5, 0x4, R2 ;  /* 0x0000000405027825 */ /* 0x00efce00078e0002 */
.L_x_5:
[----:B------:R-:W-:Y:S01]  /*0080*/  IADD3 R0, PT, PT, R7, -0x1, RZ ;  /* 0xffffffff07007810 */ /* 0x000fe20007ffe0ff */
[----:B------:R-:W-:Y:S03]  /*0090*/  BSSY.RECONVERGENT B0, `(.L_x_3) ;  /* 0x0000008000007945 */ /* 0x000fe60003800200 */
[----:B------:R-:W-:-:S13]  /*00a0*/  LOP3.LUT P0, RZ, R0, R11, RZ, 0xc0, !PT ;  /* 0x0000000b00ff7212 */ /* 0x000fda000780c0ff */
[----:B0-----:R-:W-:Y:S05]  /*00b0*/  @P0 BRA `(.L_x_4) ;  /* 0x0000000000140947 */ /* 0x001fea0003800000 */
[----:B------:R-:W-:Y:S01]  /*00c0*/  IMAD.WIDE R4, R7, 0x4, R2 ;  /* 0x0000000407047825 */ /* 0x000fe200078e0202 */
[----:B------:R-:W2:Y:S05]  /*00d0*/  LDG.E R9, desc[UR4][R2.64] ;  /* 0x0000000402097981 */ /* 0x000eaa000c1e1900 */
[----:B------:R-:W2:Y:S02]  /*00e0*/  LDG.E R4, desc[UR4][R4.64] ;  /* 0x0000000404047981 */ /* 0x000ea4000c1e1900 */
[----:B--2---:R-:W-:-:S05]  /*00f0*/  FADD R9, R4, R9 ;  /* 0x0000000904097221 */ /* 0x004fca0000000000 */
[----:B------:R0:W-:Y:S02]  /*0100*/  STG.E desc[UR4][R2.64], R9 ;  /* 0x0000000902007986 */ /* 0x0001e4000c101904 */
.L_x_4:
[----:B------:R-:W-:Y:S05]  /*0110*/  BSYNC.RECONVERGENT B0 ;  /* 0x0000000000007941 */ /* 0x000fea0003800200 */
.L_x_3:
[----:B------:R-:W-:Y:S01]  /*0120*/  SHF.L.U32 R7, R7, 0x1, RZ ;  /* 0x0000000107077819 */ /* 0x000fe200000006ff */
[----:B------:R-:W-:Y:S03]  /*0130*/  BAR.SYNC.DEFER_BLOCKING 0x0 ;  /* 0x0000000000007b1d */ /* 0x000fe60000010000 */
[----:B------:R-:W-:-:S13]  /*0140*/  ISETP.GT.U32.AND P0, PT, R7, UR6, PT ;  /* 0x0000000607007c0c */ /* 0x000fda000bf04070 */
[----:B------:R-:W-:Y:S05]  /*0150*/  @!P0 BRA `(.L_x_5) ;  /* 0xfffffffc00c88947 */ /* 0x000fea000383ffff */
[----:B------:R-:W-:-:S13]  /*0160*/  ISETP.NE.AND P0, PT, R11, RZ, PT ;  /* 0x000000ff0b00720c */ /* 0x000fda0003f05270 */
[----:B------:R-:W-:Y:S05]  /*0170*/  @P0 EXIT ;  /* 0x000000000000094d */ /* 0x000fea0003800000 */
[----:B0-----:R-:W0:Y:S02]  /*0180*/  LDC.64 R2, c[0x0][0x380] ;  /* 0x0000e000ff027b82 */ /* 0x001e240000000a00 */
[----:B0-----:R-:W2:Y:S06]  /*0190*/  LDG.E R3, desc[UR4][R2.64] ;  /* 0x0000000402037981 */ /* 0x001eac000c1e1900 */
[----:B------:R-:W2:Y:S02]  /*01a0*/  LDC.64 R4, c[0x0][0x388] ;  /* 0x0000e200ff047b82 */ /* 0x000ea40000000a00 */
[----:B--2---:R-:W-:Y:S01]  /*01b0*/  STG.E desc[UR4][R4.64], R3 ;  /* 0x0000000304007986 */ /* 0x004fe2000c101904 */
[----:B------:R-:W-:Y:S05]  /*01c0*/  EXIT ;  /* 0x000000000000794d */ /* 0x000fea0003800000 */
.L_x_6:
        /* <DEDUP_REMOVED lines=11> */
.L_x_8:


//--------------------- .nv.shared._Z21SharedMemoryReductionPfS_ --------------------------
	.section	.nv.shared._Z21SharedMemoryReductionPfS_,"aw",@nobits
	.sectionflags	@""
	.align	4
.nv.shared._Z21SharedMemoryReductionPfS_:
	.zero		5120


//--------------------- .nv.shared.reserved.0     --------------------------
	.section	.nv.shared.reserved.0,"aw",@nobits
	.weak		__nv_reservedSMEM_offset_0_alias
	.size		__nv_reservedSMEM_offset_0_alias, 0, 64
	.other		__nv_reservedSMEM_offset_0_alias,@"STO_CUDA_RESERVED_SHARED STV_DEFAULT"
__nv_reservedSMEM_offset_0_alias:
	.zero		0
	.zero		64


//--------------------- .nv.constant0._Z21SharedMemoryReductionPfS_ --------------------------
	.section	.nv.constant0._Z21SharedMemoryReductionPfS_,"a",@progbits
	.sectionflags	@""
	.align	4
.nv.constant0._Z21SharedMemoryReductionPfS_:
	.zero		912


//--------------------- .nv.constant0._Z24SimpleSumReductionKernelPfS_ --------------------------
	.section	.nv.constant0._Z24SimpleSumReductionKernelPfS_,"a",@progbits
	.sectionflags	@""
	.align	4
.nv.constant0._Z24SimpleSumReductionKernelPfS_:
	.zero		912


//--------------------- SYMBOLS --------------------------

	.type		.nv.reservedSmem.offset0,@object
	.size		.nv.reservedSmem.offset0,0x4
	.type		.nv.reservedSmem.cap,@object
	.size		.nv.reservedSmem.cap,0x4
